//
// Generated by NVIDIA NVVM Compiler
//
// Compiler Build ID: CL-36424714
// Cuda compilation tools, release 13.0, V13.0.88
// Based on NVVM 20.0.0
//

.version 9.0
.target sm_100
.address_size 64

	// .globl	_Z11somekernel1Pf

.visible .entry _Z11somekernel1Pf(
	.param .u64 .ptr .align 1 _Z11somekernel1Pf_param_0
)
{
	.reg .b32 	%f<2>;
	.reg .b64 	%rd<3>;

	ld.param.u64 	%rd1, [_Z11somekernel1Pf_param_0];
	cvta.to.global.u64 	%rd2, %rd1;
	ld.global.f32 	%f1, [%rd2+4];
	st.global.f32 	[%rd2], %f1;
	ret;

}
	// .globl	_Z3fooPf
.visible .entry _Z3fooPf(
	.param .u64 .ptr .align 1 _Z3fooPf_param_0
)
{
	.reg .b32 	%r<2>;
	.reg .b64 	%rd<3>;

	ld.param.u64 	%rd1, [_Z3fooPf_param_0];
	cvta.to.global.u64 	%rd2, %rd1;
	mov.b32 	%r1, 1123418112;
	st.global.u32 	[%rd2], %r1;
	ret;

}
	// .globl	_Z7use_tidPf
.visible .entry _Z7use_tidPf(
	.param .u64 .ptr .align 1 _Z7use_tidPf_param_0
)
{
	.reg .b32 	%r<3>;
	.reg .b64 	%rd<5>;

	ld.param.u64 	%rd1, [_Z7use_tidPf_param_0];
	cvta.to.global.u64 	%rd2, %rd1;
	mov.u32 	%r1, %tid.x;
	mul.wide.u32 	%rd3, %r1, 4;
	add.s64 	%rd4, %rd2, %rd3;
	mov.b32 	%r2, 1123418112;
	st.global.u32 	[%rd4], %r2;
	ret;

}


// ===== COMPILED SASS (sm_100) =====

	.target	sm_100

	.elftype	@"ET_EXEC"


//--------------------- .note.nv.tkinfo           --------------------------
	.section	.note.nv.tkinfo,"",@"SHT_NOTE"
	.sectionflags	@"SHF_NOTE_NV_TKINFO"
	.tkinfo
        /*0018*/ 	.word	0x00000002
        /*0030*/ 	.string	""
        /*0030*/ 	.string	"ptxas"
        /*0030*/ 	.string	"Cuda compilation tools, release 13.0, V13.0.88"
        /*0030*/ 	.string	"Build cuda_13.0.r13.0/compiler.36424714_0"
        /*0030*/ 	.string	"-arch sm_100 -m 64 "



//--------------------- .note.nv.cuinfo           --------------------------
	.section	.note.nv.cuinfo,"",@"SHT_NOTE"
	.sectionflags	@"SHF_NOTE_NV_CUINFO"
        /*0018*/ 	.short	0x0002
        /*001a*/ 	.short	0x0064
        /*001c*/ 	.short	0x0082
	.zero		2


//--------------------- .nv.info                  --------------------------
	.section	.nv.info,"",@"SHT_CUDA_INFO"
	.align	4


	//----- nvinfo : EIATTR_REGCOUNT
	.align		4
        /*0000*/ 	.byte	0x04, 0x2f
        /*0002*/ 	.short	(.L_1 - .L_0)
	.align		4
.L_0:
        /*0004*/ 	.word	index@(_Z11somekernel1Pf)
        /*0008*/ 	.word	0x00000008


	//----- nvinfo : EIATTR_FRAME_SIZE
	.align		4
.L_1:
        /*000c*/ 	.byte	0x04, 0x11
        /*000e*/ 	.short	(.L_3 - .L_2)
	.align		4
.L_2:
        /*0010*/ 	.word	index@(_Z11somekernel1Pf)
        /*0014*/ 	.word	0x00000000


	//----- nvinfo : EIATTR_REGCOUNT
	.align		4
.L_3:
        /*0018*/ 	.byte	0x04, 0x2f
        /*001a*/ 	.short	(.L_5 - .L_4)
	.align		4
.L_4:
        /*001c*/ 	.word	index@(_Z3fooPf)
        /*0020*/ 	.word	0x00000008


	//----- nvinfo : EIATTR_FRAME_SIZE
	.align		4
.L_5:
        /*0024*/ 	.byte	0x04, 0x11
        /*0026*/ 	.short	(.L_7 - .L_6)
	.align		4
.L_6:
        /*0028*/ 	.word	index@(_Z3fooPf)
        /*002c*/ 	.word	0x00000000


	//----- nvinfo : EIATTR_REGCOUNT
	.align		4
.L_7:
        /*0030*/ 	.byte	0x04, 0x2f
        /*0032*/ 	.short	(.L_9 - .L_8)
	.align		4
.L_8:
        /*0034*/ 	.word	index@(_Z7use_tidPf)
        /*0038*/ 	.word	0x0000000a


	//----- nvinfo : EIATTR_FRAME_SIZE
	.align		4
.L_9:
        /*003c*/ 	.byte	0x04, 0x11
        /*003e*/ 	.short	(.L_11 - .L_10)
	.align		4
.L_10:
        /*0040*/ 	.word	index@(_Z7use_tidPf)
        /*0044*/ 	.word	0x00000000


	//----- nvinfo : EIATTR_MIN_STACK_SIZE
	.align		4
.L_11:
        /*0048*/ 	.byte	0x04, 0x12
        /*004a*/ 	.short	(.L_13 - .L_12)
	.align		4
.L_12:
        /*004c*/ 	.word	index@(_Z7use_tidPf)
        /*0050*/ 	.word	0x00000000


	//----- nvinfo : EIATTR_MIN_STACK_SIZE
	.align		4
.L_13:
        /*0054*/ 	.byte	0x04, 0x12
        /*0056*/ 	.short	(.L_15 - .L_14)
	.align		4
.L_14:
        /*0058*/ 	.word	index@(_Z3fooPf)
        /*005c*/ 	.word	0x00000000


	//----- nvinfo : EIATTR_MIN_STACK_SIZE
	.align		4
.L_15:
        /*0060*/ 	.byte	0x04, 0x12
        /*0062*/ 	.short	(.L_17 - .L_16)
	.align		4
.L_16:
        /*0064*/ 	.word	index@(_Z11somekernel1Pf)
        /*0068*/ 	.word	0x00000000
.L_17:


//--------------------- .nv.compat                --------------------------
	.section	.nv.compat,"",@"SHT_CUDA_COMPAT_INFO"
	.align	4
        /*0000*/ 	.byte	0x02, 0x09, 0x00, 0x00, 0x02, 0x02, 0x01, 0x00, 0x02, 0x05, 0x05, 0x00, 0x03, 0x07, 0x01, 0x01
        /*0010*/ 	.byte	0x02, 0x03, 0x00, 0x00, 0x02, 0x06, 0x01, 0x00, 0x04, 0x0b, 0x08, 0x00, 0x09, 0x00, 0x00, 0x00
        /*0020*/ 	.byte	0x00, 0x00, 0x00, 0x00


//--------------------- .nv.info._Z7use_tidPf     --------------------------
	.section	.nv.info._Z7use_tidPf,"",@"SHT_CUDA_INFO"
	.sectionflags	@""
	.align	4


	//----- nvinfo : EIATTR_CUDA_API_VERSION
	.align		4
        /*0000*/ 	.byte	0x04, 0x37
        /*0002*/ 	.short	(.L_19 - .L_18)
.L_18:
        /*0004*/ 	.word	0x00000082


	//----- nvinfo : EIATTR_KPARAM_INFO
	.align		4
.L_19:
        /*0008*/ 	.byte	0x04, 0x17
        /*000a*/ 	.short	(.L_21 - .L_20)
.L_20:
        /*000c*/ 	.word	0x00000000
        /*0010*/ 	.short	0x0000
        /*0012*/ 	.short	0x0000
        /*0014*/ 	.byte	0x00, 0xf5, 0x21, 0x00


	//----- nvinfo : EIATTR_SPARSE_MMA_MASK
	.align		4
.L_21:
        /*0018*/ 	.byte	0x03, 0x50
        /*001a*/ 	.short	0x0000


	//----- nvinfo : EIATTR_MAXREG_COUNT
	.align		4
        /*001c*/ 	.byte	0x03, 0x1b
        /*001e*/ 	.short	0x00ff


	//----- nvinfo : EIATTR_MERCURY_ISA_VERSION
	.align		4
        /*0020*/ 	.byte	0x03, 0x5f
        /*0022*/ 	.short	0x0101


	//----- nvinfo : EIATTR_VRC_CTA_INIT_COUNT
	.align		4
        /*0024*/ 	.byte	0x02, 0x4a
	.zero		1
	.zero		1


	//----- nvinfo : EIATTR_EXIT_INSTR_OFFSETS
	.align		4
        /*0028*/ 	.byte	0x04, 0x1c
        /*002a*/ 	.short	(.L_23 - .L_22)


	//   ....[0]....
.L_22:
        /*002c*/ 	.word	0x00000070


	//----- nvinfo : EIATTR_CBANK_PARAM_SIZE
	.align		4
.L_23:
        /*0030*/ 	.byte	0x03, 0x19
        /*0032*/ 	.short	0x0008


	//----- nvinfo : EIATTR_PARAM_CBANK
	.align		4
        /*0034*/ 	.byte	0x04, 0x0a
        /*0036*/ 	.short	(.L_25 - .L_24)
	.align		4
.L_24:
        /*0038*/ 	.word	index@(.nv.constant0._Z7use_tidPf)
        /*003c*/ 	.short	0x0380
        /*003e*/ 	.short	0x0008


	//----- nvinfo : EIATTR_SW_WAR
	.align		4
.L_25:
        /*0040*/ 	.byte	0x04, 0x36
        /*0042*/ 	.short	(.L_27 - .L_26)
.L_26:
        /*0044*/ 	.word	0x00000008
.L_27:


//--------------------- .nv.info._Z3fooPf         --------------------------
	.section	.nv.info._Z3fooPf,"",@"SHT_CUDA_INFO"
	.sectionflags	@""
	.align	4


	//----- nvinfo : EIATTR_CUDA_API_VERSION
	.align		4
        /*0000*/ 	.byte	0x04, 0x37
        /*0002*/ 	.short	(.L_29 - .L_28)
.L_28:
        /*0004*/ 	.word	0x00000082


	//----- nvinfo : EIATTR_KPARAM_INFO
	.align		4
.L_29:
        /*0008*/ 	.byte	0x04, 0x17
        /*000a*/ 	.short	(.L_31 - .L_30)
.L_30:
        /*000c*/ 	.word	0x00000000
        /*0010*/ 	.short	0x0000
        /*0012*/ 	.short	0x0000
        /*0014*/ 	.byte	0x00, 0xf5, 0x21, 0x00


	//----- nvinfo : EIATTR_SPARSE_MMA_MASK
	.align		4
.L_31:
        /*0018*/ 	.byte	0x03, 0x50
        /*001a*/ 	.short	0x0000


	//----- nvinfo : EIATTR_MAXREG_COUNT
	.align		4
        /*001c*/ 	.byte	0x03, 0x1b
        /*001e*/ 	.short	0x00ff


	//----- nvinfo : EIATTR_MERCURY_ISA_VERSION
	.align		4
        /*0020*/ 	.byte	0x03, 0x5f
        /*0022*/ 	.short	0x0101


	//----- nvinfo : EIATTR_VRC_CTA_INIT_COUNT
	.align		4
        /*0024*/ 	.byte	0x02, 0x4a
	.zero		1
	.zero		1


	//----- nvinfo : EIATTR_EXIT_INSTR_OFFSETS
	.align		4
        /*0028*/ 	.byte	0x04, 0x1c
        /*002a*/ 	.short	(.L_33 - .L_32)


	//   ....[0]....
.L_32:
        /*002c*/ 	.word	0x00000050


	//----- nvinfo : EIATTR_CBANK_PARAM_SIZE
	.align		4
.L_33:
        /*0030*/ 	.byte	0x03, 0x19
        /*0032*/ 	.short	0x0008


	//----- nvinfo : EIATTR_PARAM_CBANK
	.align		4
        /*0034*/ 	.byte	0x04, 0x0a
        /*0036*/ 	.short	(.L_35 - .L_34)
	.align		4
.L_34:
        /*0038*/ 	.word	index@(.nv.constant0._Z3fooPf)
        /*003c*/ 	.short	0x0380
        /*003e*/ 	.short	0x0008


	//----- nvinfo : EIATTR_SW_WAR
	.align		4
.L_35:
        /*0040*/ 	.byte	0x04, 0x36
        /*0042*/ 	.short	(.L_37 - .L_36)
.L_36:
        /*0044*/ 	.word	0x00000008
.L_37:


//--------------------- .nv.info._Z11somekernel1Pf --------------------------
	.section	.nv.info._Z11somekernel1Pf,"",@"SHT_CUDA_INFO"
	.sectionflags	@""
	.align	4


	//----- nvinfo : EIATTR_CUDA_API_VERSION
	.align		4
        /*0000*/ 	.byte	0x04, 0x37
        /*0002*/ 	.short	(.L_39 - .L_38)
.L_38:
        /*0004*/ 	.word	0x00000082


	//----- nvinfo : EIATTR_KPARAM_INFO
	.align		4
.L_39:
        /*0008*/ 	.byte	0x04, 0x17
        /*000a*/ 	.short	(.L_41 - .L_40)
.L_40:
        /*000c*/ 	.word	0x00000000
        /*0010*/ 	.short	0x0000
        /*0012*/ 	.short	0x0000
        /*0014*/ 	.byte	0x00, 0xf5, 0x21, 0x00


	//----- nvinfo : EIATTR_SPARSE_MMA_MASK
	.align		4
.L_41:
        /*0018*/ 	.byte	0x03, 0x50
        /*001a*/ 	.short	0x0000


	//----- nvinfo : EIATTR_MAXREG_COUNT
	.align		4
        /*001c*/ 	.byte	0x03, 0x1b
        /*001e*/ 	.short	0x00ff


	//----- nvinfo : EIATTR_MERCURY_ISA_VERSION
	.align		4
        /*0020*/ 	.byte	0x03, 0x5f
        /*0022*/ 	.short	0x0101


	//----- nvinfo : EIATTR_VRC_CTA_INIT_COUNT
	.align		4
        /*0024*/ 	.byte	0x02, 0x4a
	.zero		1
	.zero		1


	//----- nvinfo : EIATTR_EXIT_INSTR_OFFSETS
	.align		4
        /*0028*/ 	.byte	0x04, 0x1c
        /*002a*/ 	.short	(.L_43 - .L_42)


	//   ....[0]....
.L_42:
        /*002c*/ 	.word	0x00000050


	//----- nvinfo : EIATTR_CBANK_PARAM_SIZE
	.align		4
.L_43:
        /*0030*/ 	.byte	0x03, 0x19
        /*0032*/ 	.short	0x0008


	//----- nvinfo : EIATTR_PARAM_CBANK
	.align		4
        /*0034*/ 	.byte	0x04, 0x0a
        /*0036*/ 	.short	(.L_45 - .L_44)
	.align		4
.L_44:
        /*0038*/ 	.word	index@(.nv.constant0._Z11somekernel1Pf)
        /*003c*/ 	.short	0x0380
        /*003e*/ 	.short	0x0008


	//----- nvinfo : EIATTR_SW_WAR
	.align		4
.L_45:
        /*0040*/ 	.byte	0x04, 0x36
        /*0042*/ 	.short	(.L_47 - .L_46)
.L_46:
        /*0044*/ 	.word	0x00000008
.L_47:


//--------------------- .nv.callgraph             --------------------------
	.section	.nv.callgraph,"",@"SHT_CUDA_CALLGRAPH"
	.align	4
	.sectionentsize	8
	.align		4
        /*0000*/ 	.word	0x00000000
	.align		4
        /*0004*/ 	.word	0xffffffff
	.align		4
        /*0008*/ 	.word	0x00000000
	.align		4
        /*000c*/ 	.word	0xfffffffe
	.align		4
        /*0010*/ 	.word	0x00000000
	.align		4
        /*0014*/ 	.word	0xfffffffd
	.align		4
        /*0018*/ 	.word	0x00000000
	.align		4
        /*001c*/ 	.word	0xfffffffc


//--------------------- .text._Z7use_tidPf        --------------------------
	.section	.text._Z7use_tidPf,"ax",@progbits
	.align	128
        .global         _Z7use_tidPf
        .type           _Z7use_tidPf,@function
        .size           _Z7use_tidPf,(.L_x_3 - _Z7use_tidPf)
        .other          _Z7use_tidPf,@"STO_CUDA_ENTRY STV_DEFAULT"
_Z7use_tidPf:
.text._Z7use_tidPf:
[----:B------:R-:W-:Y:S01]  /*0000*/  LDC R1, c[0x0][0x37c] ;  /* 0x0000df00ff017b82 */ /* 0x000fe20000000800 */
[----:B------:R-:W0:Y:S07]  /*0010*/  S2R R5, SR_TID.X ;  /* 0x0000000000057919 */ /* 0x000e2e0000002100 */
[----:B------:R-:W0:Y:S01]  /*0020*/  LDC.64 R2, c[0x0][0x380] ;  /* 0x0000e000ff027b82 */ /* 0x000e220000000a00 */
[----:B------:R-:W1:Y:S01]  /*0030*/  LDCU.64 UR4, c[0x0][0x358] ;  /* 0x00006b00ff0477ac */ /* 0x000e620008000a00 */
[----:B------:R-:W-:-:S02]  /*0040*/  HFMA2 R7, -RZ, RZ, 3.48046875, 0 ;  /* 0x42f60000ff077431 */ /* 0x000fc400000001ff */
[----:B0-----:R-:W-:-:S05]  /*0050*/  IMAD.WIDE.U32 R2, R5, 0x4, R2 ;  /* 0x0000000405027825 */ /* 0x001fca00078e0002 */
[----:B-1----:R-:W-:Y:S01]  /*0060*/  STG.E desc[UR4][R2.64], R7 ;  /* 0x0000000702007986 */ /* 0x002fe2000c101904 */
[----:B------:R-:W-:Y:S05]  /*0070*/  EXIT ;  /* 0x000000000000794d */ /* 0x000fea0003800000 */
.L_x_0:
[----:B------:R-:W-:-:S00]  /*0080*/  BRA `(.L_x_0) ;  /* 0xfffffffc00fc7947 */ /* 0x000fc0000383ffff */
[----:B------:R-:W-:-:S00]  /*0090*/  NOP ;  /* 0x0000000000007918 */ /* 0x000fc00000000000 */
        /* <DEDUP_REMOVED lines=14> */
.L_x_3:


//--------------------- .text._Z3fooPf            --------------------------
	.section	.text._Z3fooPf,"ax",@progbits
	.align	128
        .global         _Z3fooPf
        .type           _Z3fooPf,@function
        .size           _Z3fooPf,(.L_x_4 - _Z3fooPf)
        .other          _Z3fooPf,@"STO_CUDA_ENTRY STV_DEFAULT"
_Z3fooPf:
.text._Z3fooPf:
[----:B------:R-:W-:Y:S08]  /*0000*/  LDC R1, c[0x0][0x37c] ;  /* 0x0000df00ff017b82 */ /* 0x000ff00000000800 */
[----:B------:R-:W0:Y:S01]  /*0010*/  LDC.64 R2, c[0x0][0x380] ;  /* 0x0000e000ff027b82 */ /* 0x000e220000000a00 */
[----:B------:R-:W0:Y:S01]  /*0020*/  LDCU.64 UR4, c[0x0][0x358] ;  /* 0x00006b00ff0477ac */ /* 0x000e220008000a00 */
[----:B------:R-:W-:-:S05]  /*0030*/  HFMA2 R5, -RZ, RZ, 3.48046875, 0 ;  /* 0x42f60000ff057431 */ /* 0x000fca00000001ff */
[----:B0-----:R-:W-:Y:S01]  /*0040*/  STG.E desc[UR4][R2.64], R5 ;  /* 0x0000000502007986 */ /* 0x001fe2000c101904 */
[----:B------:R-:W-:Y:S05]  /*0050*/  EXIT ;  /* 0x000000000000794d */ /* 0x000fea0003800000 */
.L_x_1:
        /* <DEDUP_REMOVED lines=10> */
.L_x_4:


//--------------------- .text._Z11somekernel1Pf   --------------------------
	.section	.text._Z11somekernel1Pf,"ax",@progbits
	.align	128
        .global         _Z11somekernel1Pf
        .type           _Z11somekernel1Pf,@function
        .size           _Z11somekernel1Pf,(.L_x_5 - _Z11somekernel1Pf)
        .other          _Z11somekernel1Pf,@"STO_CUDA_ENTRY STV_DEFAULT"
_Z11somekernel1Pf:
.text._Z11somekernel1Pf:
[----:B------:R-:W-:Y:S08]  /*0000*/  LDC R1, c[0x0][0x37c] ;  /* 0x0000df00ff017b82 */ /* 0x000ff00000000800 */
[----:B------:R-:W0:Y:S01]  /*0010*/  LDC.64 R2, c[0x0][0x380] ;  /* 0x0000e000ff027b82 */ /* 0x000e220000000a00 */
[----:B------:R-:W0:Y:S02]  /*0020*/  LDCU.64 UR4, c[0x0][0x358] ;  /* 0x00006b00ff0477ac */ /* 0x000e240008000a00 */
[----:B0-----:R-:W2:Y:S04]  /*0030*/  LDG.E R5, desc[UR4][R2.64+0x4] ;  /* 0x0000040402057981 */ /* 0x001ea8000c1e1900 */
[----:B--2---:R-:W-:Y:S01]  /*0040*/  STG.E desc[UR4][R2.64], R5 ;  /* 0x0000000502007986 */ /* 0x004fe2000c101904 */
[----:B------:R-:W-:Y:S05]  /*0050*/  EXIT ;  /* 0x000000000000794d */ /* 0x000fea0003800000 */
.L_x_2:
        /* <DEDUP_REMOVED lines=10> */
.L_x_5:


//--------------------- .nv.shared.reserved.0     --------------------------
	.section	.nv.shared.reserved.0,"aw",@nobits
	.weak		__nv_reservedSMEM_offset_0_alias
	.size		__nv_reservedSMEM_offset_0_alias, 0, 64
	.other		__nv_reservedSMEM_offset_0_alias,@"STO_CUDA_RESERVED_SHARED STV_DEFAULT"
__nv_reservedSMEM_offset_0_alias:
	.zero		0
	.zero		64


//--------------------- .nv.constant0._Z7use_tidPf --------------------------
	.section	.nv.constant0._Z7use_tidPf,"a",@progbits
	.sectionflags	@""
	.align	4
.nv.constant0._Z7use_tidPf:
	.zero		904


//--------------------- .nv.constant0._Z3fooPf    --------------------------
	.section	.nv.constant0._Z3fooPf,"a",@progbits
	.sectionflags	@""
	.align	4
.nv.constant0._Z3fooPf:
	.zero		904


//--------------------- .nv.constant0._Z11somekernel1Pf --------------------------
	.section	.nv.constant0._Z11somekernel1Pf,"a",@progbits
	.sectionflags	@""
	.align	4
.nv.constant0._Z11somekernel1Pf:
	.zero		904


//--------------------- SYMBOLS --------------------------

	.type		.nv.reservedSmem.offset0,@object
	.size		.nv.reservedSmem.offset0,0x4
